	.headerflags	@"EF_CUDA_TEXMODE_UNIFIED EF_CUDA_64BIT_ADDRESS EF_CUDA_ACCELERATORS EF_CUDA_SM90 EF_CUDA_VIRTUAL_SM(EF_CUDA_SM90)"
	.elftype	@"ET_EXEC"


//--------------------- .nv.info                  --------------------------
	.section	.nv.info,"",@"SHT_CUDA_INFO"
	.align	4


	//----- nvinfo : EIATTR_REGCOUNT
	.align		4
        /*0000*/ 	.byte	0x04, 0x2f
        /*0002*/ 	.short	(.L_1 - .L_0)
	.align		4
.L_0:
        /*0004*/ 	.word	index@(triton_poi_fused_convolution_leaky_relu_38)
        /*0008*/ 	.word	0x00000012


	//----- nvinfo : EIATTR_MIN_STACK_SIZE
	.align		4
.L_1:
        /*000c*/ 	.byte	0x04, 0x12
        /*000e*/ 	.short	(.L_3 - .L_2)
	.align		4
.L_2:
        /*0010*/ 	.word	index@(triton_poi_fused_convolution_leaky_relu_38)
        /*0014*/ 	.word	0x00000000


	//----- nvinfo : EIATTR_FRAME_SIZE
	.align		4
.L_3:
        /*0018*/ 	.byte	0x04, 0x11
        /*001a*/ 	.short	(.L_5 - .L_4)
	.align		4
.L_4:
        /*001c*/ 	.word	index@(triton_poi_fused_convolution_leaky_relu_38)
        /*0020*/ 	.word	0x00000000


	//----- nvinfo : EIATTR_MIN_STACK_SIZE
	.align		4
.L_5:
        /*0024*/ 	.byte	0x04, 0x12
        /*0026*/ 	.short	(.L_7 - .L_6)
	.align		4
.L_6:
        /*0028*/ 	.word	index@(triton_poi_fused_convolution_leaky_relu_38)
        /*002c*/ 	.word	0x00000000
.L_7:


//--------------------- .nv.info.triton_poi_fused_convolution_leaky_relu_38 --------------------------
	.section	.nv.info.triton_poi_fused_convolution_leaky_relu_38,"",@"SHT_CUDA_INFO"
	.sectionflags	@""
	.align	4


	//----- nvinfo : EIATTR_CUDA_API_VERSION
	.align		4
        /*0000*/ 	.byte	0x04, 0x37
        /*0002*/ 	.short	(.L_9 - .L_8)
.L_8:
        /*0004*/ 	.word	0x0000007c


	//----- nvinfo : EIATTR_KPARAM_INFO
	.align		4
.L_9:
        /*0008*/ 	.byte	0x04, 0x17
        /*000a*/ 	.short	(.L_11 - .L_10)
.L_10:
        /*000c*/ 	.word	0x00000000
        /*0010*/ 	.short	0x0003
        /*0012*/ 	.short	0x0018
        /*0014*/ 	.byte	0x00, 0xf0, 0x11, 0x00


	//----- nvinfo : EIATTR_KPARAM_INFO
	.align		4
.L_11:
        /*0018*/ 	.byte	0x04, 0x17
        /*001a*/ 	.short	(.L_13 - .L_12)
.L_12:
        /*001c*/ 	.word	0x00000000
        /*0020*/ 	.short	0x0002
        /*0022*/ 	.short	0x0010
        /*0024*/ 	.byte	0x00, 0xf4, 0x21, 0x00


	//----- nvinfo : EIATTR_KPARAM_INFO
	.align		4
.L_13:
        /*0028*/ 	.byte	0x04, 0x17
        /*002a*/ 	.short	(.L_15 - .L_14)
.L_14:
        /*002c*/ 	.word	0x00000000
        /*0030*/ 	.short	0x0001
        /*0032*/ 	.short	0x0008
        /*0034*/ 	.byte	0x00, 0xf4, 0x21, 0x00


	//----- nvinfo : EIATTR_KPARAM_INFO
	.align		4
.L_15:
        /*0038*/ 	.byte	0x04, 0x17
        /*003a*/ 	.short	(.L_17 - .L_16)
.L_16:
        /*003c*/ 	.word	0x00000000
        /*0040*/ 	.short	0x0000
        /*0042*/ 	.short	0x0000
        /*0044*/ 	.byte	0x00, 0xf4, 0x21, 0x00


	//----- nvinfo : EIATTR_SPARSE_MMA_MASK
	.align		4
.L_17:
        /*0048*/ 	.byte	0x03, 0x50
        /*004a*/ 	.short	0x0000


	//----- nvinfo : EIATTR_MAXREG_COUNT
	.align		4
        /*004c*/ 	.byte	0x03, 0x1b
        /*004e*/ 	.short	0x00ff


	//----- nvinfo : EIATTR_EXIT_INSTR_OFFSETS
	.align		4
        /*0050*/ 	.byte	0x04, 0x1c
        /*0052*/ 	.short	(.L_19 - .L_18)


	//   ....[0]....
.L_18:
        /*0054*/ 	.word	0x000002d0


	//   ....[1]....
        /*0058*/ 	.word	0x000002f0


	//----- nvinfo : EIATTR_REQNTID
	.align		4
.L_19:
        /*005c*/ 	.byte	0x04, 0x10
        /*005e*/ 	.short	(.L_21 - .L_20)
.L_20:
        /*0060*/ 	.word	0x00000080
        /*0064*/ 	.word	0x00000001
        /*0068*/ 	.word	0x00000001


	//----- nvinfo : EIATTR_CBANK_PARAM_SIZE
	.align		4
.L_21:
        /*006c*/ 	.byte	0x03, 0x19
        /*006e*/ 	.short	0x001c


	//----- nvinfo : EIATTR_PARAM_CBANK
	.align		4
        /*0070*/ 	.byte	0x04, 0x0a
        /*0072*/ 	.short	(.L_23 - .L_22)
	.align		4
.L_22:
        /*0074*/ 	.word	index@(.nv.constant0.triton_poi_fused_convolution_leaky_relu_38)
        /*0078*/ 	.short	0x0210
        /*007a*/ 	.short	0x001c


	//----- nvinfo : EIATTR_SW_WAR
	.align		4
.L_23:
        /*007c*/ 	.byte	0x04, 0x36
        /*007e*/ 	.short	(.L_25 - .L_24)
.L_24:
        /*0080*/ 	.word	0x00000008
.L_25:


//--------------------- .nv.callgraph             --------------------------
	.section	.nv.callgraph,"",@"SHT_CUDA_CALLGRAPH"
	.align	4
	.sectionentsize	8
	.align		4
        /*0000*/ 	.word	0x00000000
	.align		4
        /*0004*/ 	.word	0xffffffff
	.align		4
        /*0008*/ 	.word	0x00000000
	.align		4
        /*000c*/ 	.word	0xfffffffe
	.align		4
        /*0010*/ 	.word	0x00000000
	.align		4
        /*0014*/ 	.word	0xfffffffd
	.align		4
        /*0018*/ 	.word	0x00000000
	.align		4
        /*001c*/ 	.word	0xfffffffc


//--------------------- .text.triton_poi_fused_convolution_leaky_relu_38 --------------------------
	.section	.text.triton_poi_fused_convolution_leaky_relu_38,"ax",@progbits
	.align	128
        .global         triton_poi_fused_convolution_leaky_relu_38
        .type           triton_poi_fused_convolution_leaky_relu_38,@function
        .size           triton_poi_fused_convolution_leaky_relu_38,(.L_x_1 - triton_poi_fused_convolution_leaky_relu_38)
        .other          triton_poi_fused_convolution_leaky_relu_38,@"STO_CUDA_ENTRY STV_DEFAULT"
triton_poi_fused_convolution_leaky_relu_38:
.text.triton_poi_fused_convolution_leaky_relu_38:
[----:B------:R-:W0:Y:S02]  /*0000*/  LDC R1, c[0x0][0x28] ;  /* 0x00000a00ff017b82 */ /* 0x000e240000000800 */
[----:B------:R-:W1:Y:S01]  /*0010*/  S2R R0, SR_TID.X ;  /* 0x0000000000007919 */ /* 0x000e620000002100 */
[----:B------:R-:W2:Y:S01]  /*0020*/  LDC.64 R2, c[0x0][0x218] ;  /* 0x00008600ff027b82 */ /* 0x000ea20000000a00 */
[----:B------:R-:W-:Y:S01]  /*0030*/  IMAD.MOV.U32 R13, RZ, RZ, RZ ;  /* 0x000000ffff0d7224 */ /* 0x000fe200078e00ff */
[----:B------:R-:W-:Y:S01]  /*0040*/  ULDC.64 UR4, c[0x0][0x208] ;  /* 0x0000820000047ab9 */ /* 0x000fe20000000a00 */
[----:B------:R-:W3:Y:S01]  /*0050*/  S2R R7, SR_CTAID.X ;  /* 0x0000000000077919 */ /* 0x000ee20000002500 */
[----:B------:R-:W-:Y:S01]  /*0060*/  ULDC.64 UR6, c[0x0][0x220] ;  /* 0x0000880000067ab9 */ /* 0x000fe20000000a00 */
[----:B-1----:R-:W-:-:S05]  /*0070*/  IMAD.SHL.U32 R0, R0, 0x2, RZ ;  /* 0x0000000200007824 */ /* 0x002fca00078e00ff */
[----:B------:R-:W-:-:S05]  /*0080*/  LOP3.LUT R0, R0, 0xfe, RZ, 0xc0, !PT ;  /* 0x000000fe00007812 */ /* 0x000fca00078ec0ff */
[----:B---3--:R-:W-:-:S04]  /*0090*/  IMAD R7, R7, 0x100, R0 ;  /* 0x0000010007077824 */ /* 0x008fc800078e0200 */
[C---:B------:R-:W-:Y:S01]  /*00a0*/  VIADD R0, R7.reuse, 0x1 ;  /* 0x0000000107007836 */ /* 0x040fe20000000000 */
[C---:B------:R-:W-:Y:S01]  /*00b0*/  ISETP.GE.AND P2, PT, R7.reuse, 0x600, PT ;  /* 0x000006000700780c */ /* 0x040fe20003f46270 */
[----:B------:R-:W-:-:S04]  /*00c0*/  IMAD.HI R4, R7, 0x55555556, RZ ;  /* 0x5555555607047827 */ /* 0x000fc800078e02ff */
[----:B------:R-:W-:Y:S01]  /*00d0*/  IMAD.HI R5, R0, 0x55555556, RZ ;  /* 0x5555555600057827 */ /* 0x000fe200078e02ff */
[----:B------:R-:W-:-:S04]  /*00e0*/  LEA.HI R0, R4, R4, RZ, 0x1 ;  /* 0x0000000404007211 */ /* 0x000fc800078f08ff */
[----:B------:R-:W-:Y:S02]  /*00f0*/  LEA.HI R6, R5, R5, RZ, 0x1 ;  /* 0x0000000505067211 */ /* 0x000fe400078f08ff */
[----:B------:R-:W1:Y:S01]  /*0100*/  LDC.64 R4, c[0x0][0x210] ;  /* 0x00008400ff047b82 */ /* 0x000e620000000a00 */
[----:B------:R-:W-:Y:S02]  /*0110*/  SHF.R.S32.HI R9, RZ, 0x1f, R0 ;  /* 0x0000001fff097819 */ /* 0x000fe40000011400 */
[----:B------:R-:W-:Y:S02]  /*0120*/  SHF.R.S32.HI R11, RZ, 0x1f, R6 ;  /* 0x0000001fff0b7819 */ /* 0x000fe40000011406 */
[----:B------:R-:W-:Y:S02]  /*0130*/  LEA.HI R9, R9, R0, RZ, 0x7 ;  /* 0x0000000009097211 */ /* 0x000fe400078f38ff */
[----:B------:R-:W-:Y:S02]  /*0140*/  LEA.HI R11, R11, R6, RZ, 0x7 ;  /* 0x000000060b0b7211 */ /* 0x000fe400078f38ff */
[----:B------:R-:W-:-:S02]  /*0150*/  LOP3.LUT R9, R9, 0xffffff80, RZ, 0xc0, !PT ;  /* 0xffffff8009097812 */ /* 0x000fc400078ec0ff */
[----:B------:R-:W-:-:S03]  /*0160*/  LOP3.LUT R11, R11, 0xffffff80, RZ, 0xc0, !PT ;  /* 0xffffff800b0b7812 */ /* 0x000fc600078ec0ff */
[----:B------:R-:W-:Y:S02]  /*0170*/  IMAD.IADD R9, R0, 0x1, -R9 ;  /* 0x0000000100097824 */ /* 0x000fe400078e0a09 */
[----:B------:R-:W-:Y:S02]  /*0180*/  IMAD.IADD R11, R6, 0x1, -R11 ;  /* 0x00000001060b7824 */ /* 0x000fe400078e0a0b */
[----:B--2---:R-:W-:-:S04]  /*0190*/  IMAD.WIDE R8, R9, 0x4, R2 ;  /* 0x0000000409087825 */ /* 0x004fc800078e0202 */
[----:B------:R-:W-:Y:S01]  /*01a0*/  IMAD.WIDE R2, R11, 0x4, R2 ;  /* 0x000000040b027825 */ /* 0x000fe200078e0202 */
[----:B------:R-:W-:Y:S01]  /*01b0*/  CS2R R10, SRZ ;  /* 0x00000000000a7805 */ /* 0x000fe2000001ff00 */
[----:B------:R-:W2:Y:S02]  /*01c0*/  @!P2 LDG.E.EL R13, desc[UR4][R8.64] ;  /* 0x00000004080da981 */ /* 0x000ea4000c2e1900 */
[----:B------:R-:W-:Y:S02]  /*01d0*/  IMAD.MOV.U32 R0, RZ, RZ, RZ ;  /* 0x000000ffff007224 */ /* 0x000fe400078e00ff */
[----:B-1----:R-:W-:-:S04]  /*01e0*/  IMAD.WIDE R4, R7, 0x4, R4 ;  /* 0x0000000407047825 */ /* 0x002fc800078e0204 */
[----:B------:R-:W3:Y:S04]  /*01f0*/  @!P2 LDG.E.EL R0, desc[UR4][R2.64] ;  /* 0x000000040200a981 */ /* 0x000ee8000c2e1900 */
[----:B------:R-:W2:Y:S01]  /*0200*/  @!P2 LDG.E.64 R10, desc[UR4][R4.64] ;  /* 0x00000004040aa981 */ /* 0x000ea2000c1e1b00 */
[----:B------:R-:W-:-:S04]  /*0210*/  IADD3 R6, P3, R7, UR6, RZ ;  /* 0x0000000607067c10 */ /* 0x000fc8000ff7e0ff */
[----:B------:R-:W-:Y:S02]  /*0220*/  LEA.HI.X.SX32 R7, R7, UR7, 0x1, P3 ;  /* 0x0000000707077c11 */ /* 0x000fe400098f0eff */
[----:B--2---:R-:W-:Y:S02]  /*0230*/  FSETP.GT.AND P1, PT, R10, -R13, PT ;  /* 0x8000000d0a00720b */ /* 0x004fe40003f24000 */
[----:B---3--:R-:W-:Y:S02]  /*0240*/  FSETP.GT.AND P0, PT, R11, -R0, PT ;  /* 0x800000000b00720b */ /* 0x008fe40003f04000 */
[----:B------:R-:W-:Y:S02]  /*0250*/  SEL R12, RZ, 0x1, !P1 ;  /* 0x00000001ff0c7807 */ /* 0x000fe40004800000 */
[----:B------:R-:W-:Y:S01]  /*0260*/  SEL R15, RZ, 0x100, !P0 ;  /* 0x00000100ff0f7807 */ /* 0x000fe20004000000 */
[----:B------:R-:W-:-:S04]  /*0270*/  FADD R10, R13, R10 ;  /* 0x0000000a0d0a7221 */ /* 0x000fc80000000000 */
[----:B------:R-:W-:Y:S02]  /*0280*/  IMAD.IADD R15, R12, 0x1, R15 ;  /* 0x000000010c0f7824 */ /* 0x000fe400078e020f */
[----:B------:R-:W-:Y:S01]  /*0290*/  FADD R11, R0, R11 ;  /* 0x0000000b000b7221 */ /* 0x000fe20000000000 */
[----:B------:R-:W-:Y:S02]  /*02a0*/  @!P1 FMUL R10, R10, 0.10000000149011611938 ;  /* 0x3dcccccd0a0a9820 */ /* 0x000fe40000400000 */
[----:B------:R1:W-:Y:S01]  /*02b0*/  @!P2 STG.E.U16 desc[UR4][R6.64], R15 ;  /* 0x0000000f0600a986 */ /* 0x0003e2000c101504 */
[----:B------:R-:W-:Y:S01]  /*02c0*/  @!P0 FMUL R11, R11, 0.10000000149011611938 ;  /* 0x3dcccccd0b0b8820 */ /* 0x000fe20000400000 */
[----:B------:R-:W-:Y:S06]  /*02d0*/  @P2 EXIT ;  /* 0x000000000000294d */ /* 0x000fec0003800000 */
[----:B------:R-:W-:Y:S01]  /*02e0*/  STG.E.64 desc[UR4][R4.64], R10 ;  /* 0x0000000a04007986 */ /* 0x000fe2000c101b04 */
[----:B------:R-:W-:Y:S05]  /*02f0*/  EXIT ;  /* 0x000000000000794d */ /* 0x000fea0003800000 */
.L_x_0:
[----:B------:R-:W-:-:S00]  /*0300*/  BRA `(.L_x_0) ;  /* 0xfffffffc00fc7947 */ /* 0x000fc0000383ffff */
[----:B------:R-:W-:-:S00]  /*0310*/  NOP ;  /* 0x0000000000007918 */ /* 0x000fc00000000000 */
        /* <DEDUP_REMOVED lines=14> */
.L_x_1:


//--------------------- .nv.constant0.triton_poi_fused_convolution_leaky_relu_38 --------------------------
	.section	.nv.constant0.triton_poi_fused_convolution_leaky_relu_38,"a",@progbits
	.sectionflags	@""
	.align	4
.nv.constant0.triton_poi_fused_convolution_leaky_relu_38:
	.zero		556
